//
// Generated by NVIDIA NVVM Compiler
//
// Compiler Build ID: CL-36424714
// Cuda compilation tools, release 13.0, V13.0.88
// Based on NVVM 20.0.0
//

.version 9.0
.target sm_100
.address_size 64

	// .globl	_Z10stencil_1dPiS_
// _ZZ10stencil_1dPiS_E4temp has been demoted

.visible .entry _Z10stencil_1dPiS_(
	.param .u64 .ptr .align 1 _Z10stencil_1dPiS__param_0,
	.param .u64 .ptr .align 1 _Z10stencil_1dPiS__param_1
)
{
	.reg .pred 	%p<2>;
	.reg .b32 	%r<20>;
	.reg .b64 	%rd<9>;
	// demoted variable
	.shared .align 4 .b8 _ZZ10stencil_1dPiS_E4temp[528];
	ld.param.u64 	%rd3, [_Z10stencil_1dPiS__param_0];
	ld.param.u64 	%rd2, [_Z10stencil_1dPiS__param_1];
	cvta.to.global.u64 	%rd4, %rd3;
	mov.u32 	%r3, %tid.x;
	mov.u32 	%r4, %ctaid.x;
	mov.u32 	%r5, %ntid.x;
	mad.lo.s32 	%r1, %r4, %r5, %r3;
	mul.wide.s32 	%rd5, %r1, 4;
	add.s64 	%rd1, %rd4, %rd5;
	ld.global.u32 	%r6, [%rd1];
	shl.b32 	%r7, %r3, 2;
	mov.u32 	%r8, _ZZ10stencil_1dPiS_E4temp;
	add.s32 	%r2, %r8, %r7;
	st.shared.u32 	[%r2+8], %r6;
	setp.gt.u32 	%p1, %r3, 1;
	@%p1 bra 	$L__BB0_2;
	ld.global.u32 	%r9, [%rd1+-8];
	st.shared.u32 	[%r2], %r9;
	ld.global.u32 	%r10, [%rd1+512];
	st.shared.u32 	[%r2+520], %r10;
$L__BB0_2:
	bar.sync 	0;
	ld.shared.u32 	%r11, [%r2];
	ld.shared.u32 	%r12, [%r2+4];
	add.s32 	%r13, %r12, %r11;
	ld.shared.u32 	%r14, [%r2+8];
	add.s32 	%r15, %r14, %r13;
	ld.shared.u32 	%r16, [%r2+12];
	add.s32 	%r17, %r16, %r15;
	ld.shared.u32 	%r18, [%r2+16];
	add.s32 	%r19, %r18, %r17;
	cvta.to.global.u64 	%rd6, %rd2;
	add.s64 	%rd8, %rd6, %rd5;
	st.global.u32 	[%rd8], %r19;
	ret;

}


// ===== COMPILED SASS (sm_100) =====

	.target	sm_100

	.elftype	@"ET_EXEC"


//--------------------- .note.nv.tkinfo           --------------------------
	.section	.note.nv.tkinfo,"",@"SHT_NOTE"
	.sectionflags	@"SHF_NOTE_NV_TKINFO"
	.tkinfo
        /*0018*/ 	.word	0x00000002
        /*0030*/ 	.string	""
        /*0030*/ 	.string	"ptxas"
        /*0030*/ 	.string	"Cuda compilation tools, release 13.0, V13.0.88"
        /*0030*/ 	.string	"Build cuda_13.0.r13.0/compiler.36424714_0"
        /*0030*/ 	.string	"-arch sm_100 -m 64 "



//--------------------- .note.nv.cuinfo           --------------------------
	.section	.note.nv.cuinfo,"",@"SHT_NOTE"
	.sectionflags	@"SHF_NOTE_NV_CUINFO"
        /*0018*/ 	.short	0x0002
        /*001a*/ 	.short	0x0064
        /*001c*/ 	.short	0x0082
	.zero		2


//--------------------- .nv.info                  --------------------------
	.section	.nv.info,"",@"SHT_CUDA_INFO"
	.align	4


	//----- nvinfo : EIATTR_REGCOUNT
	.align		4
        /*0000*/ 	.byte	0x04, 0x2f
        /*0002*/ 	.short	(.L_1 - .L_0)
	.align		4
.L_0:
        /*0004*/ 	.word	index@(_Z10stencil_1dPiS_)
        /*0008*/ 	.word	0x0000000f


	//----- nvinfo : EIATTR_FRAME_SIZE
	.align		4
.L_1:
        /*000c*/ 	.byte	0x04, 0x11
        /*000e*/ 	.short	(.L_3 - .L_2)
	.align		4
.L_2:
        /*0010*/ 	.word	index@(_Z10stencil_1dPiS_)
        /*0014*/ 	.word	0x00000000


	//----- nvinfo : EIATTR_MIN_STACK_SIZE
	.align		4
.L_3:
        /*0018*/ 	.byte	0x04, 0x12
        /*001a*/ 	.short	(.L_5 - .L_4)
	.align		4
.L_4:
        /*001c*/ 	.word	index@(_Z10stencil_1dPiS_)
        /*0020*/ 	.word	0x00000000
.L_5:


//--------------------- .nv.compat                --------------------------
	.section	.nv.compat,"",@"SHT_CUDA_COMPAT_INFO"
	.align	4
        /*0000*/ 	.byte	0x02, 0x09, 0x00, 0x00, 0x02, 0x02, 0x01, 0x00, 0x02, 0x05, 0x05, 0x00, 0x03, 0x07, 0x01, 0x01
        /*0010*/ 	.byte	0x02, 0x03, 0x00, 0x00, 0x02, 0x06, 0x01, 0x00, 0x04, 0x0b, 0x08, 0x00, 0x09, 0x00, 0x00, 0x00
        /*0020*/ 	.byte	0x00, 0x00, 0x00, 0x00


//--------------------- .nv.info._Z10stencil_1dPiS_ --------------------------
	.section	.nv.info._Z10stencil_1dPiS_,"",@"SHT_CUDA_INFO"
	.sectionflags	@""
	.align	4


	//----- nvinfo : EIATTR_CUDA_API_VERSION
	.align		4
        /*0000*/ 	.byte	0x04, 0x37
        /*0002*/ 	.short	(.L_7 - .L_6)
.L_6:
        /*0004*/ 	.word	0x00000082


	//----- nvinfo : EIATTR_KPARAM_INFO
	.align		4
.L_7:
        /*0008*/ 	.byte	0x04, 0x17
        /*000a*/ 	.short	(.L_9 - .L_8)
.L_8:
        /*000c*/ 	.word	0x00000000
        /*0010*/ 	.short	0x0001
        /*0012*/ 	.short	0x0008
        /*0014*/ 	.byte	0x00, 0xf5, 0x21, 0x00


	//----- nvinfo : EIATTR_KPARAM_INFO
	.align		4
.L_9:
        /*0018*/ 	.byte	0x04, 0x17
        /*001a*/ 	.short	(.L_11 - .L_10)
.L_10:
        /*001c*/ 	.word	0x00000000
        /*0020*/ 	.short	0x0000
        /*0022*/ 	.short	0x0000
        /*0024*/ 	.byte	0x00, 0xf5, 0x21, 0x00


	//----- nvinfo : EIATTR_SPARSE_MMA_MASK
	.align		4
.L_11:
        /*0028*/ 	.byte	0x03, 0x50
        /*002a*/ 	.short	0x0000


	//----- nvinfo : EIATTR_MAXREG_COUNT
	.align		4
        /*002c*/ 	.byte	0x03, 0x1b
        /*002e*/ 	.short	0x00ff


	//----- nvinfo : EIATTR_NUM_BARRIERS
	.align		4
        /*0030*/ 	.byte	0x02, 0x4c
        /*0032*/ 	.byte	0x01
	.zero		1


	//----- nvinfo : EIATTR_MERCURY_ISA_VERSION
	.align		4
        /*0034*/ 	.byte	0x03, 0x5f
        /*0036*/ 	.short	0x0101


	//----- nvinfo : EIATTR_VRC_CTA_INIT_COUNT
	.align		4
        /*0038*/ 	.byte	0x02, 0x4a
	.zero		1
	.zero		1


	//----- nvinfo : EIATTR_EXIT_INSTR_OFFSETS
	.align		4
        /*003c*/ 	.byte	0x04, 0x1c
        /*003e*/ 	.short	(.L_13 - .L_12)


	//   ....[0]....
.L_12:
        /*0040*/ 	.word	0x000001e0


	//----- nvinfo : EIATTR_CBANK_PARAM_SIZE
	.align		4
.L_13:
        /*0044*/ 	.byte	0x03, 0x19
        /*0046*/ 	.short	0x0010


	//----- nvinfo : EIATTR_PARAM_CBANK
	.align		4
        /*0048*/ 	.byte	0x04, 0x0a
        /*004a*/ 	.short	(.L_15 - .L_14)
	.align		4
.L_14:
        /*004c*/ 	.word	index@(.nv.constant0._Z10stencil_1dPiS_)
        /*0050*/ 	.short	0x0380
        /*0052*/ 	.short	0x0010


	//----- nvinfo : EIATTR_SW_WAR
	.align		4
.L_15:
        /*0054*/ 	.byte	0x04, 0x36
        /*0056*/ 	.short	(.L_17 - .L_16)
.L_16:
        /*0058*/ 	.word	0x00000008
.L_17:


//--------------------- .nv.callgraph             --------------------------
	.section	.nv.callgraph,"",@"SHT_CUDA_CALLGRAPH"
	.align	4
	.sectionentsize	8
	.align		4
        /*0000*/ 	.word	0x00000000
	.align		4
        /*0004*/ 	.word	0xffffffff
	.align		4
        /*0008*/ 	.word	0x00000000
	.align		4
        /*000c*/ 	.word	0xfffffffe
	.align		4
        /*0010*/ 	.word	0x00000000
	.align		4
        /*0014*/ 	.word	0xfffffffd
	.align		4
        /*0018*/ 	.word	0x00000000
	.align		4
        /*001c*/ 	.word	0xfffffffc


//--------------------- .text._Z10stencil_1dPiS_  --------------------------
	.section	.text._Z10stencil_1dPiS_,"ax",@progbits
	.align	128
        .global         _Z10stencil_1dPiS_
        .type           _Z10stencil_1dPiS_,@function
        .size           _Z10stencil_1dPiS_,(.L_x_1 - _Z10stencil_1dPiS_)
        .other          _Z10stencil_1dPiS_,@"STO_CUDA_ENTRY STV_DEFAULT"
_Z10stencil_1dPiS_:
.text._Z10stencil_1dPiS_:
[----:B------:R-:W-:Y:S01]  /*0000*/  LDC R1, c[0x0][0x37c] ;  /* 0x0000df00ff017b82 */ /* 0x000fe20000000800 */
[----:B------:R-:W0:Y:S07]  /*0010*/  S2R R7, SR_TID.X ;  /* 0x0000000000077919 */ /* 0x000e2e0000002100 */
[----:B------:R-:W1:Y:S01]  /*0020*/  S2UR UR4, SR_CTAID.X ;  /* 0x00000000000479c3 */ /* 0x000e620000002500 */
[----:B------:R-:W2:Y:S07]  /*0030*/  LDCU.64 UR6, c[0x0][0x358] ;  /* 0x00006b00ff0677ac */ /* 0x000eae0008000a00 */
[----:B------:R-:W1:Y:S08]  /*0040*/  LDC R0, c[0x0][0x360] ;  /* 0x0000d800ff007b82 */ /* 0x000e700000000800 */
[----:B------:R-:W3:Y:S01]  /*0050*/  LDC.64 R2, c[0x0][0x380] ;  /* 0x0000e000ff027b82 */ /* 0x000ee20000000a00 */
[----:B0-----:R-:W-:Y:S01]  /*0060*/  ISETP.GT.U32.AND P0, PT, R7, 0x1, PT ;  /* 0x000000010700780c */ /* 0x001fe20003f04070 */
[----:B-1----:R-:W-:-:S04]  /*0070*/  IMAD R5, R0, UR4, R7 ;  /* 0x0000000400057c24 */ /* 0x002fc8000f8e0207 */
[----:B---3--:R-:W-:-:S05]  /*0080*/  IMAD.WIDE R2, R5, 0x4, R2 ;  /* 0x0000000405027825 */ /* 0x008fca00078e0202 */
[----:B--2---:R-:W2:Y:S04]  /*0090*/  LDG.E R0, desc[UR6][R2.64] ;  /* 0x0000000602007981 */ /* 0x004ea8000c1e1900 */
[----:B------:R-:W3:Y:S04]  /*00a0*/  @!P0 LDG.E R4, desc[UR6][R2.64+-0x8] ;  /* 0xfffff80602048981 */ /* 0x000ee8000c1e1900 */
[----:B------:R0:W4:Y:S01]  /*00b0*/  @!P0 LDG.E R6, desc[UR6][R2.64+0x200] ;  /* 0x0002000602068981 */ /* 0x000122000c1e1900 */
[----:B------:R-:W1:Y:S01]  /*00c0*/  S2UR UR5, SR_CgaCtaId ;  /* 0x00000000000579c3 */ /* 0x000e620000008800 */
[----:B------:R-:W-:-:S07]  /*00d0*/  UMOV UR4, 0x400 ;  /* 0x0000040000047882 */ /* 0x000fce0000000000 */
[----:B0-----:R-:W0:Y:S01]  /*00e0*/  LDC.64 R2, c[0x0][0x388] ;  /* 0x0000e200ff027b82 */ /* 0x001e220000000a00 */
[----:B-1----:R-:W-:-:S06]  /*00f0*/  ULEA UR4, UR5, UR4, 0x18 ;  /* 0x0000000405047291 */ /* 0x002fcc000f8ec0ff */
[----:B------:R-:W-:Y:S01]  /*0100*/  LEA R7, R7, UR4, 0x2 ;  /* 0x0000000407077c11 */ /* 0x000fe2000f8e10ff */
[----:B0-----:R-:W-:-:S04]  /*0110*/  IMAD.WIDE R2, R5, 0x4, R2 ;  /* 0x0000000405027825 */ /* 0x001fc800078e0202 */
[----:B--2---:R-:W-:Y:S04]  /*0120*/  STS [R7+0x8], R0 ;  /* 0x0000080007007388 */ /* 0x004fe80000000800 */
[----:B---3--:R-:W-:Y:S04]  /*0130*/  @!P0 STS [R7], R4 ;  /* 0x0000000407008388 */ /* 0x008fe80000000800 */
[----:B----4-:R-:W-:Y:S01]  /*0140*/  @!P0 STS [R7+0x208], R6 ;  /* 0x0002080607008388 */ /* 0x010fe20000000800 */
[----:B------:R-:W-:Y:S06]  /*0150*/  BAR.SYNC.DEFER_BLOCKING 0x0 ;  /* 0x0000000000007b1d */ /* 0x000fec0000010000 */
[----:B------:R-:W-:Y:S04]  /*0160*/  LDS R8, [R7] ;  /* 0x0000000007087984 */ /* 0x000fe80000000800 */
[----:B------:R-:W-:Y:S04]  /*0170*/  LDS R9, [R7+0x4] ;  /* 0x0000040007097984 */ /* 0x000fe80000000800 */
[----:B------:R-:W0:Y:S04]  /*0180*/  LDS R10, [R7+0x8] ;  /* 0x00000800070a7984 */ /* 0x000e280000000800 */
[----:B------:R-:W-:Y:S04]  /*0190*/  LDS R11, [R7+0xc] ;  /* 0x00000c00070b7984 */ /* 0x000fe80000000800 */
[----:B------:R-:W1:Y:S01]  /*01a0*/  LDS R12, [R7+0x10] ;  /* 0x00001000070c7984 */ /* 0x000e620000000800 */
[----:B0-----:R-:W-:-:S04]  /*01b0*/  IADD3 R8, PT, PT, R10, R9, R8 ;  /* 0x000000090a087210 */ /* 0x001fc80007ffe008 */
[----:B-1----:R-:W-:-:S05]  /*01c0*/  IADD3 R11, PT, PT, R12, R11, R8 ;  /* 0x0000000b0c0b7210 */ /* 0x002fca0007ffe008 */
[----:B------:R-:W-:Y:S01]  /*01d0*/  STG.E desc[UR6][R2.64], R11 ;  /* 0x0000000b02007986 */ /* 0x000fe2000c101906 */
[----:B------:R-:W-:Y:S05]  /*01e0*/  EXIT ;  /* 0x000000000000794d */ /* 0x000fea0003800000 */
.L_x_0:
[----:B------:R-:W-:-:S00]  /*01f0*/  BRA `(.L_x_0) ;  /* 0xfffffffc00fc7947 */ /* 0x000fc0000383ffff */
[----:B------:R-:W-:-:S00]  /*0200*/  NOP ;  /* 0x0000000000007918 */ /* 0x000fc00000000000 */
[----:B------:R-:W-:-:S00]  /*0210*/  NOP ;  /* 0x0000000000007918 */ /* 0x000fc00000000000 */
[----:B------:R-:W-:-:S00]  /*0220*/  NOP ;  /* 0x0000000000007918 */ /* 0x000fc00000000000 */
[----:B------:R-:W-:-:S00]  /*0230*/  NOP ;  /* 0x0000000000007918 */ /* 0x000fc00000000000 */
[----:B------:R-:W-:-:S00]  /*0240*/  NOP ;  /* 0x0000000000007918 */ /* 0x000fc00000000000 */
[----:B------:R-:W-:-:S00]  /*0250*/  NOP ;  /* 0x0000000000007918 */ /* 0x000fc00000000000 */
[----:B------:R-:W-:-:S00]  /*0260*/  NOP ;  /* 0x0000000000007918 */ /* 0x000fc00000000000 */
[----:B------:R-:W-:-:S00]  /*0270*/  NOP ;  /* 0x0000000000007918 */ /* 0x000fc00000000000 */
.L_x_1:


//--------------------- .nv.shared._Z10stencil_1dPiS_ --------------------------
	.section	.nv.shared._Z10stencil_1dPiS_,"aw",@nobits
	.sectionflags	@""
	.align	4
.nv.shared._Z10stencil_1dPiS_:
	.zero		1552


//--------------------- .nv.shared.reserved.0     --------------------------
	.section	.nv.shared.reserved.0,"aw",@nobits
	.weak		__nv_reservedSMEM_offset_0_alias
	.size		__nv_reservedSMEM_offset_0_alias, 0, 64
	.other		__nv_reservedSMEM_offset_0_alias,@"STO_CUDA_RESERVED_SHARED STV_DEFAULT"
__nv_reservedSMEM_offset_0_alias:
	.zero		0
	.zero		64


//--------------------- .nv.constant0._Z10stencil_1dPiS_ --------------------------
	.section	.nv.constant0._Z10stencil_1dPiS_,"a",@progbits
	.sectionflags	@""
	.align	4
.nv.constant0._Z10stencil_1dPiS_:
	.zero		912


//--------------------- SYMBOLS --------------------------

	.type		.nv.reservedSmem.offset0,@object
	.size		.nv.reservedSmem.offset0,0x4
	.type		.nv.reservedSmem.cap,@object
	.size		.nv.reservedSmem.cap,0x4
